	.headerflags	@"EF_CUDA_TEXMODE_UNIFIED EF_CUDA_64BIT_ADDRESS EF_CUDA_ACCELERATORS EF_CUDA_SM90 EF_CUDA_VIRTUAL_SM(EF_CUDA_SM90)"
	.elftype	@"ET_EXEC"


//--------------------- .nv.info                  --------------------------
	.section	.nv.info,"",@"SHT_CUDA_INFO"
	.align	4


	//----- nvinfo : EIATTR_REGCOUNT
	.align		4
        /*0000*/ 	.byte	0x04, 0x2f
        /*0002*/ 	.short	(.L_1 - .L_0)
	.align		4
.L_0:
        /*0004*/ 	.word	index@(triton_per_fused__softmax_1)
        /*0008*/ 	.word	0x00000012


	//----- nvinfo : EIATTR_MIN_STACK_SIZE
	.align		4
.L_1:
        /*000c*/ 	.byte	0x04, 0x12
        /*000e*/ 	.short	(.L_3 - .L_2)
	.align		4
.L_2:
        /*0010*/ 	.word	index@(triton_per_fused__softmax_1)
        /*0014*/ 	.word	0x00000000


	//----- nvinfo : EIATTR_FRAME_SIZE
	.align		4
.L_3:
        /*0018*/ 	.byte	0x04, 0x11
        /*001a*/ 	.short	(.L_5 - .L_4)
	.align		4
.L_4:
        /*001c*/ 	.word	index@(triton_per_fused__softmax_1)
        /*0020*/ 	.word	0x00000000


	//----- nvinfo : EIATTR_MIN_STACK_SIZE
	.align		4
.L_5:
        /*0024*/ 	.byte	0x04, 0x12
        /*0026*/ 	.short	(.L_7 - .L_6)
	.align		4
.L_6:
        /*0028*/ 	.word	index@(triton_per_fused__softmax_1)
        /*002c*/ 	.word	0x00000000
.L_7:


//--------------------- .nv.info.triton_per_fused__softmax_1 --------------------------
	.section	.nv.info.triton_per_fused__softmax_1,"",@"SHT_CUDA_INFO"
	.sectionflags	@""
	.align	4


	//----- nvinfo : EIATTR_CUDA_API_VERSION
	.align		4
        /*0000*/ 	.byte	0x04, 0x37
        /*0002*/ 	.short	(.L_9 - .L_8)
.L_8:
        /*0004*/ 	.word	0x0000007c


	//----- nvinfo : EIATTR_KPARAM_INFO
	.align		4
.L_9:
        /*0008*/ 	.byte	0x04, 0x17
        /*000a*/ 	.short	(.L_11 - .L_10)
.L_10:
        /*000c*/ 	.word	0x00000000
        /*0010*/ 	.short	0x0002
        /*0012*/ 	.short	0x000c
        /*0014*/ 	.byte	0x00, 0xf0, 0x11, 0x00


	//----- nvinfo : EIATTR_KPARAM_INFO
	.align		4
.L_11:
        /*0018*/ 	.byte	0x04, 0x17
        /*001a*/ 	.short	(.L_13 - .L_12)
.L_12:
        /*001c*/ 	.word	0x00000000
        /*0020*/ 	.short	0x0001
        /*0022*/ 	.short	0x0008
        /*0024*/ 	.byte	0x00, 0xf0, 0x11, 0x00


	//----- nvinfo : EIATTR_KPARAM_INFO
	.align		4
.L_13:
        /*0028*/ 	.byte	0x04, 0x17
        /*002a*/ 	.short	(.L_15 - .L_14)
.L_14:
        /*002c*/ 	.word	0x00000000
        /*0030*/ 	.short	0x0000
        /*0032*/ 	.short	0x0000
        /*0034*/ 	.byte	0x00, 0xf4, 0x21, 0x00


	//----- nvinfo : EIATTR_SPARSE_MMA_MASK
	.align		4
.L_15:
        /*0038*/ 	.byte	0x03, 0x50
        /*003a*/ 	.short	0x0000


	//----- nvinfo : EIATTR_MAXREG_COUNT
	.align		4
        /*003c*/ 	.byte	0x03, 0x1b
        /*003e*/ 	.short	0x00ff


	//----- nvinfo : EIATTR_COOP_GROUP_MASK_REGIDS
	.align		4
        /*0040*/ 	.byte	0x04, 0x29
        /*0042*/ 	.short	(.L_17 - .L_16)


	//   ....[0]....
.L_16:
        /*0044*/ 	.word	0xffffffff


	//   ....[1]....
        /*0048*/ 	.word	0xffffffff


	//   ....[2]....
        /*004c*/ 	.word	0xffffffff


	//   ....[3]....
        /*0050*/ 	.word	0xffffffff


	//----- nvinfo : EIATTR_COOP_GROUP_INSTR_OFFSETS
	.align		4
.L_17:
        /*0054*/ 	.byte	0x04, 0x28
        /*0056*/ 	.short	(.L_19 - .L_18)


	//   ....[0]....
.L_18:
        /*0058*/ 	.word	0x00000260


	//   ....[1]....
        /*005c*/ 	.word	0x000002a0


	//   ....[2]....
        /*0060*/ 	.word	0x000004d0


	//   ....[3]....
        /*0064*/ 	.word	0x000004f0


	//----- nvinfo : EIATTR_EXIT_INSTR_OFFSETS
	.align		4
.L_19:
        /*0068*/ 	.byte	0x04, 0x1c
        /*006a*/ 	.short	(.L_21 - .L_20)


	//   ....[0]....
.L_20:
        /*006c*/ 	.word	0x00000620


	//   ....[1]....
        /*0070*/ 	.word	0x00000640


	//----- nvinfo : EIATTR_REQNTID
	.align		4
.L_21:
        /*0074*/ 	.byte	0x04, 0x10
        /*0076*/ 	.short	(.L_23 - .L_22)
.L_22:
        /*0078*/ 	.word	0x00000080
        /*007c*/ 	.word	0x00000001
        /*0080*/ 	.word	0x00000001


	//----- nvinfo : EIATTR_CRS_STACK_SIZE
	.align		4
.L_23:
        /*0084*/ 	.byte	0x04, 0x1e
        /*0086*/ 	.short	(.L_25 - .L_24)
.L_24:
        /*0088*/ 	.word	0x00000000


	//----- nvinfo : EIATTR_CBANK_PARAM_SIZE
	.align		4
.L_25:
        /*008c*/ 	.byte	0x03, 0x19
        /*008e*/ 	.short	0x0010


	//----- nvinfo : EIATTR_PARAM_CBANK
	.align		4
        /*0090*/ 	.byte	0x04, 0x0a
        /*0092*/ 	.short	(.L_27 - .L_26)
	.align		4
.L_26:
        /*0094*/ 	.word	index@(.nv.constant0.triton_per_fused__softmax_1)
        /*0098*/ 	.short	0x0210
        /*009a*/ 	.short	0x0010


	//----- nvinfo : EIATTR_SW_WAR
	.align		4
.L_27:
        /*009c*/ 	.byte	0x04, 0x36
        /*009e*/ 	.short	(.L_29 - .L_28)
.L_28:
        /*00a0*/ 	.word	0x00000008
.L_29:


//--------------------- .nv.callgraph             --------------------------
	.section	.nv.callgraph,"",@"SHT_CUDA_CALLGRAPH"
	.align	4
	.sectionentsize	8
	.align		4
        /*0000*/ 	.word	0x00000000
	.align		4
        /*0004*/ 	.word	0xffffffff
	.align		4
        /*0008*/ 	.word	0x00000000
	.align		4
        /*000c*/ 	.word	0xfffffffe
	.align		4
        /*0010*/ 	.word	0x00000000
	.align		4
        /*0014*/ 	.word	0xfffffffd
	.align		4
        /*0018*/ 	.word	0x00000000
	.align		4
        /*001c*/ 	.word	0xfffffffc


//--------------------- .text.triton_per_fused__softmax_1 --------------------------
	.section	.text.triton_per_fused__softmax_1,"ax",@progbits
	.align	128
        .global         triton_per_fused__softmax_1
        .type           triton_per_fused__softmax_1,@function
        .size           triton_per_fused__softmax_1,(.L_x_3 - triton_per_fused__softmax_1)
        .other          triton_per_fused__softmax_1,@"STO_CUDA_ENTRY STV_DEFAULT"
triton_per_fused__softmax_1:
.text.triton_per_fused__softmax_1:
[----:B------:R-:W0:Y:S02]  /*0000*/  LDC R1, c[0x0][0x28] ;  /* 0x00000a00ff017b82 */ /* 0x000e240000000800 */
[----:B------:R-:W1:Y:S01]  /*0010*/  S2R R4, SR_TID.X ;  /* 0x0000000000047919 */ /* 0x000e620000002100 */
[----:B------:R-:W2:Y:S01]  /*0020*/  S2UR UR4, SR_CTAID.X ;  /* 0x00000000000479c3 */ /* 0x000ea20000002500 */
[----:B------:R-:W-:Y:S01]  /*0030*/  BSSY B0, `(.L_x_0) ;  /* 0x0000010000007945 */ /* 0x000fe20003800000 */
[----:B------:R-:W-:-:S06]  /*0040*/  CS2R R6, SRZ ;  /* 0x0000000000067805 */ /* 0x000fcc000001ff00 */
[----:B------:R-:W3:Y:S01]  /*0050*/  LDC.64 R2, c[0x0][0x210] ;  /* 0x00008400ff027b82 */ /* 0x000ee20000000a00 */
[----:B--2---:R-:W-:Y:S01]  /*0060*/  USHF.L.U32 UR4, UR4, 0x5, URZ ;  /* 0x0000000504047899 */ /* 0x004fe2000800063f */
[----:B-1----:R-:W-:Y:S02]  /*0070*/  SHF.R.U32.HI R0, RZ, 0x2, R4 ;  /* 0x00000002ff007819 */ /* 0x002fe40000011604 */
[----:B------:R-:W-:Y:S02]  /*0080*/  SHF.L.U32 R4, R4, 0x2, RZ ;  /* 0x0000000204047819 */ /* 0x000fe400000006ff */
[----:B------:R-:W-:Y:S02]  /*0090*/  SGXT.U32 R0, R0, 0x5 ;  /* 0x000000050000781a */ /* 0x000fe40000000000 */
[----:B------:R-:W-:Y:S02]  /*00a0*/  LOP3.LUT R5, R4, 0xc, RZ, 0xc0, !PT ;  /* 0x0000000c04057812 */ /* 0x000fe400078ec0ff */
[----:B------:R-:W-:Y:S01]  /*00b0*/  LOP3.LUT R0, R0, UR4, RZ, 0xfc, !PT ;  /* 0x0000000400007c12 */ /* 0x000fe2000f8efcff */
[----:B------:R-:W-:-:S03]  /*00c0*/  ULDC.64 UR4, c[0x0][0x208] ;  /* 0x0000820000047ab9 */ /* 0x000fc60000000a00 */
[C---:B------:R-:W-:Y:S02]  /*00d0*/  ISETP.GE.AND P0, PT, R0.reuse, 0x40, PT ;  /* 0x000000400000780c */ /* 0x040fe40003f06270 */
[----:B------:R-:W-:-:S05]  /*00e0*/  LEA R5, R0, R5, 0x4 ;  /* 0x0000000500057211 */ /* 0x000fca00078e20ff */
[----:B---3--:R-:W-:Y:S01]  /*00f0*/  IMAD.WIDE R2, R5, 0x4, R2 ;  /* 0x0000000405027825 */ /* 0x008fe200078e0202 */
[----:B------:R-:W-:-:S05]  /*0100*/  CS2R R4, SRZ ;  /* 0x0000000000047805 */ /* 0x000fca000001ff00 */
[----:B------:R-:W-:Y:S05]  /*0110*/  @P0 BRA `(.L_x_1) ;  /* 0x0000000000040947 */ /* 0x000fea0003800000 */
[----:B------:R1:W5:Y:S02]  /*0120*/  LDG.E.128 R4, desc[UR4][R2.64] ;  /* 0x0000000402047981 */ /* 0x000364000c1e1d00 */
.L_x_1:
[----:B------:R-:W-:Y:S05]  /*0130*/  BSYNC B0 ;  /* 0x0000000000007941 */ /* 0x000fea0003800000 */
.L_x_0:
[----:B-----5:R-:W-:Y:S02]  /*0140*/  SEL R5, R5, RZ, !P0 ;  /* 0x000000ff05057207 */ /* 0x020fe40004000000 */
[----:B------:R-:W-:Y:S02]  /*0150*/  SEL R4, R4, RZ, !P0 ;  /* 0x000000ff04047207 */ /* 0x000fe40004000000 */
[----:B------:R-:W-:Y:S02]  /*0160*/  FSEL R9, R5, -INF , !P0 ;  /* 0xff80000005097808 */ /* 0x000fe40004000000 */
[----:B------:R-:W-:Y:S02]  /*0170*/  FSEL R0, R4, -INF , !P0 ;  /* 0xff80000004007808 */ /* 0x000fe40004000000 */
[----:B------:R-:W-:Y:S02]  /*0180*/  SEL R6, R6, RZ, !P0 ;  /* 0x000000ff06067207 */ /* 0x000fe40004000000 */
[----:B------:R-:W-:-:S02]  /*0190*/  FSETP.GT.AND P1, PT, R0, R9, PT ;  /* 0x000000090000720b */ /* 0x000fc40003f24000 */
[----:B------:R-:W-:Y:S02]  /*01a0*/  FSETP.NAN.AND P2, PT, R0, R0, PT ;  /* 0x000000000000720b */ /* 0x000fe40003f48000 */
[----:B------:R-:W-:Y:S02]  /*01b0*/  FSEL R11, R6, -INF , !P0 ;  /* 0xff800000060b7808 */ /* 0x000fe40004000000 */
[----:B------:R-:W-:-:S07]  /*01c0*/  SEL R7, R7, RZ, !P0 ;  /* 0x000000ff07077207 */ /* 0x000fce0004000000 */
[----:B------:R-:W-:Y:S02]  /*01d0*/  @!P1 FSEL R0, R0, R9, P2 ;  /* 0x0000000900009208 */ /* 0x000fe40001000000 */
[----:B------:R-:W-:Y:S02]  /*01e0*/  FSEL R9, R7, -INF , !P0 ;  /* 0xff80000007097808 */ /* 0x000fe40004000000 */
[C---:B------:R-:W-:Y:S02]  /*01f0*/  FSETP.GT.AND P1, PT, R0.reuse, R11, PT ;  /* 0x0000000b0000720b */ /* 0x040fe40003f24000 */
[----:B------:R-:W-:-:S11]  /*0200*/  FSETP.NAN.AND P2, PT, R0, R0, PT ;  /* 0x000000000000720b */ /* 0x000fd60003f48000 */
[----:B------:R-:W-:-:S04]  /*0210*/  @!P1 FSEL R0, R0, R11, P2 ;  /* 0x0000000b00009208 */ /* 0x000fc80001000000 */
[C---:B------:R-:W-:Y:S02]  /*0220*/  FSETP.GT.AND P1, PT, R0.reuse, R9, PT ;  /* 0x000000090000720b */ /* 0x040fe40003f24000 */
[----:B------:R-:W-:-:S11]  /*0230*/  FSETP.NAN.AND P2, PT, R0, R0, PT ;  /* 0x000000000000720b */ /* 0x000fd60003f48000 */
[----:B------:R-:W-:-:S04]  /*0240*/  @!P1 FSEL R0, R0, R9, P2 ;  /* 0x0000000900009208 */ /* 0x000fc80001000000 */
[C---:B------:R-:W-:Y:S01]  /*0250*/  FSETP.NAN.AND P2, PT, R0.reuse, R0, PT ;  /* 0x000000000000720b */ /* 0x040fe20003f48000 */
[----:B------:R-:W2:Y:S02]  /*0260*/  SHFL.BFLY PT, R9, R0, 0x2, 0x1f ;  /* 0x0c401f0000097f89 */ /* 0x000ea400000e0000 */
[----:B--2---:R-:W-:-:S13]  /*0270*/  FSETP.GT.AND P1, PT, R0, R9, PT ;  /* 0x000000090000720b */ /* 0x004fda0003f24000 */
[----:B------:R-:W-:-:S04]  /*0280*/  @!P1 FSEL R0, R0, R9, P2 ;  /* 0x0000000900009208 */ /* 0x000fc80001000000 */
[C---:B------:R-:W-:Y:S01]  /*0290*/  FSETP.NAN.AND P2, PT, R0.reuse, R0, PT ;  /* 0x000000000000720b */ /* 0x040fe20003f48000 */
[----:B------:R-:W2:Y:S02]  /*02a0*/  SHFL.BFLY PT, R9, R0, 0x1, 0x1f ;  /* 0x0c201f0000097f89 */ /* 0x000ea400000e0000 */
[----:B--2---:R-:W-:-:S13]  /*02b0*/  FSETP.GT.AND P1, PT, R0, R9, PT ;  /* 0x000000090000720b */ /* 0x004fda0003f24000 */
[----:B------:R-:W-:-:S05]  /*02c0*/  @!P1 FSEL R0, R0, R9, P2 ;  /* 0x0000000900009208 */ /* 0x000fca0001000000 */
[--C-:B------:R-:W-:Y:S01]  /*02d0*/  FADD R4, R4, -R0.reuse ;  /* 0x8000000004047221 */ /* 0x100fe20000000000 */
[--C-:B------:R-:W-:Y:S01]  /*02e0*/  FADD R5, R5, -R0.reuse ;  /* 0x8000000005057221 */ /* 0x100fe20000000000 */
[--C-:B------:R-:W-:Y:S01]  /*02f0*/  FADD R6, R6, -R0.reuse ;  /* 0x8000000006067221 */ /* 0x100fe20000000000 */
[----:B------:R-:W-:Y:S01]  /*0300*/  FADD R0, R7, -R0 ;  /* 0x8000000007007221 */ /* 0x000fe20000000000 */
[----:B------:R-:W-:Y:S01]  /*0310*/  FMUL R4, R4, 0.5 ;  /* 0x3f00000004047820 */ /* 0x000fe20000400000 */
[----:B------:R-:W-:Y:S01]  /*0320*/  FMUL R5, R5, 0.5 ;  /* 0x3f00000005057820 */ /* 0x000fe20000400000 */
[----:B------:R-:W-:Y:S01]  /*0330*/  FMUL R6, R6, 0.5 ;  /* 0x3f00000006067820 */ /* 0x000fe20000400000 */
[----:B------:R-:W-:Y:S01]  /*0340*/  FMUL R0, R0, 0.5 ;  /* 0x3f00000000007820 */ /* 0x000fe20000400000 */
[----:B------:R-:W-:Y:S01]  /*0350*/  FMUL R4, R4, 1.4426950216293334961 ;  /* 0x3fb8aa3b04047820 */ /* 0x000fe20000400000 */
[----:B------:R-:W-:Y:S01]  /*0360*/  FMUL R5, R5, 1.4426950216293334961 ;  /* 0x3fb8aa3b05057820 */ /* 0x000fe20000400000 */
[----:B------:R-:W-:Y:S01]  /*0370*/  FMUL R6, R6, 1.4426950216293334961 ;  /* 0x3fb8aa3b06067820 */ /* 0x000fe20000400000 */
[----:B------:R-:W-:-:S02]  /*0380*/  FMUL R9, R0, 1.4426950216293334961 ;  /* 0x3fb8aa3b00097820 */ /* 0x000fc40000400000 */
[----:B------:R-:W-:Y:S02]  /*0390*/  FSETP.GEU.AND P1, PT, R4, -126, PT ;  /* 0xc2fc00000400780b */ /* 0x000fe40003f2e000 */
[----:B------:R-:W-:Y:S02]  /*03a0*/  FSETP.GEU.AND P2, PT, R5, -126, PT ;  /* 0xc2fc00000500780b */ /* 0x000fe40003f4e000 */
[----:B------:R-:W-:Y:S02]  /*03b0*/  FSETP.GEU.AND P3, PT, R6, -126, PT ;  /* 0xc2fc00000600780b */ /* 0x000fe40003f6e000 */
[----:B------:R-:W-:-:S07]  /*03c0*/  FSETP.GEU.AND P4, PT, R9, -126, PT ;  /* 0xc2fc00000900780b */ /* 0x000fce0003f8e000 */
[----:B------:R-:W-:Y:S02]  /*03d0*/  @!P1 FMUL R4, R4, 0.5 ;  /* 0x3f00000004049820 */ /* 0x000fe40000400000 */
[----:B------:R-:W-:Y:S02]  /*03e0*/  @!P2 FMUL R5, R5, 0.5 ;  /* 0x3f0000000505a820 */ /* 0x000fe40000400000 */
[----:B------:R-:W2:Y:S01]  /*03f0*/  MUFU.EX2 R0, R4 ;  /* 0x0000000400007308 */ /* 0x000ea20000000800 */
[----:B------:R-:W-:Y:S01]  /*0400*/  @!P3 FMUL R6, R6, 0.5 ;  /* 0x3f0000000606b820 */ /* 0x000fe20000400000 */
[----:B------:R-:W-:-:S06]  /*0410*/  @!P4 FMUL R9, R9, 0.5 ;  /* 0x3f0000000909c820 */ /* 0x000fcc0000400000 */
[----:B------:R-:W3:Y:S01]  /*0420*/  MUFU.EX2 R7, R5 ;  /* 0x0000000500077308 */ /* 0x000ee20000000800 */
[----:B--2---:R-:W-:-:S07]  /*0430*/  @!P1 FMUL R0, R0, R0 ;  /* 0x0000000000009220 */ /* 0x004fce0000400000 */
[----:B------:R-:W2:Y:S01]  /*0440*/  MUFU.EX2 R8, R6 ;  /* 0x0000000600087308 */ /* 0x000ea20000000800 */
[----:B---3--:R-:W-:-:S07]  /*0450*/  @!P2 FMUL R7, R7, R7 ;  /* 0x000000070707a220 */ /* 0x008fce0000400000 */
[----:B------:R-:W3:Y:S01]  /*0460*/  MUFU.EX2 R10, R9 ;  /* 0x00000009000a7308 */ /* 0x000ee20000000800 */
[----:B------:R-:W-:Y:S01]  /*0470*/  FADD R11, R0, R7 ;  /* 0x00000007000b7221 */ /* 0x000fe20000000000 */
[----:B--2---:R-:W-:-:S04]  /*0480*/  @!P3 FMUL R8, R8, R8 ;  /* 0x000000080808b220 */ /* 0x004fc80000400000 */
[----:B------:R-:W-:Y:S01]  /*0490*/  FADD R11, R8, R11 ;  /* 0x0000000b080b7221 */ /* 0x000fe20000000000 */
[----:B---3--:R-:W-:-:S04]  /*04a0*/  @!P4 FMUL R10, R10, R10 ;  /* 0x0000000a0a0ac220 */ /* 0x008fc80000400000 */
[----:B------:R-:W-:-:S05]  /*04b0*/  FADD R11, R10, R11 ;  /* 0x0000000b0a0b7221 */ /* 0x000fca0000000000 */
[----:B------:R-:W-:-:S05]  /*04c0*/  FSEL R11, R11, RZ, !P0 ;  /* 0x000000ff0b0b7208 */ /* 0x000fca0004000000 */
[----:B------:R-:W2:Y:S02]  /*04d0*/  SHFL.BFLY PT, R4, R11, 0x2, 0x1f ;  /* 0x0c401f000b047f89 */ /* 0x000ea400000e0000 */
[----:B--2---:R-:W-:-:S05]  /*04e0*/  FADD R4, R11, R4 ;  /* 0x000000040b047221 */ /* 0x004fca0000000000 */
[----:B------:R-:W2:Y:S02]  /*04f0*/  SHFL.BFLY PT, R5, R4, 0x1, 0x1f ;  /* 0x0c201f0004057f89 */ /* 0x000ea400000e0000 */
[----:B--2---:R-:W-:-:S05]  /*0500*/  FADD R5, R4, R5 ;  /* 0x0000000504057221 */ /* 0x004fca0000000000 */
[C---:B------:R-:W-:Y:S02]  /*0510*/  FSETP.GT.AND P1, PT, |R5|.reuse, 8.50705917302346158658e+37, PT ;  /* 0x7e8000000500780b */ /* 0x040fe40003f24200 */
[----:B------:R-:W-:-:S11]  /*0520*/  FSETP.GEU.AND P2, PT, |R5|, 1.175494350822287508e-38, PT ;  /* 0x008000000500780b */ /* 0x000fd60003f4e200 */
[----:B------:R-:W-:Y:S01]  /*0530*/  @P1 FMUL R5, R5, 0.25 ;  /* 0x3e80000005051820 */ /* 0x000fe20000400000 */
[----:B------:R-:W-:Y:S01]  /*0540*/  @P1 FMUL R0, R0, 0.25 ;  /* 0x3e80000000001820 */ /* 0x000fe20000400000 */
[----:B------:R-:W-:Y:S01]  /*0550*/  @P1 FMUL R7, R7, 0.25 ;  /* 0x3e80000007071820 */ /* 0x000fe20000400000 */
[----:B------:R-:W-:Y:S01]  /*0560*/  @P1 FMUL R8, R8, 0.25 ;  /* 0x3e80000008081820 */ /* 0x000fe20000400000 */
[----:B------:R-:W-:Y:S01]  /*0570*/  @!P2 FMUL R5, R5, 16777216 ;  /* 0x4b8000000505a820 */ /* 0x000fe20000400000 */
[----:B------:R-:W-:Y:S01]  /*0580*/  @P1 FMUL R10, R10, 0.25 ;  /* 0x3e8000000a0a1820 */ /* 0x000fe20000400000 */
[----:B------:R-:W-:Y:S01]  /*0590*/  @!P2 FMUL R0, R0, 16777216 ;  /* 0x4b8000000000a820 */ /* 0x000fe20000400000 */
[----:B------:R-:W-:Y:S01]  /*05a0*/  @!P2 FMUL R7, R7, 16777216 ;  /* 0x4b8000000707a820 */ /* 0x000fe20000400000 */
[----:B------:R-:W-:Y:S01]  /*05b0*/  @!P2 FMUL R8, R8, 16777216 ;  /* 0x4b8000000808a820 */ /* 0x000fe20000400000 */
[----:B------:R-:W-:Y:S01]  /*05c0*/  @!P2 FMUL R10, R10, 16777216 ;  /* 0x4b8000000a0aa820 */ /* 0x000fe20000400000 */
[----:B------:R-:W2:Y:S02]  /*05d0*/  MUFU.RCP R5, R5 ;  /* 0x0000000500057308 */ /* 0x000ea40000001000 */
[C---:B--2---:R-:W-:Y:S01]  /*05e0*/  FMUL R12, R5.reuse, R0 ;  /* 0x00000000050c7220 */ /* 0x044fe20000400000 */
[C---:B------:R-:W-:Y:S01]  /*05f0*/  FMUL R13, R5.reuse, R7 ;  /* 0x00000007050d7220 */ /* 0x040fe20000400000 */
[C---:B------:R-:W-:Y:S01]  /*0600*/  FMUL R14, R5.reuse, R8 ;  /* 0x00000008050e7220 */ /* 0x040fe20000400000 */
[----:B------:R-:W-:Y:S01]  /*0610*/  FMUL R15, R5, R10 ;  /* 0x0000000a050f7220 */ /* 0x000fe20000400000 */
[----:B------:R-:W-:Y:S06]  /*0620*/  @P0 EXIT ;  /* 0x000000000000094d */ /* 0x000fec0003800000 */
[----:B------:R-:W-:Y:S01]  /*0630*/  STG.E.128 desc[UR4][R2.64], R12 ;  /* 0x0000000c02007986 */ /* 0x000fe2000c101d04 */
[----:B------:R-:W-:Y:S05]  /*0640*/  EXIT ;  /* 0x000000000000794d */ /* 0x000fea0003800000 */
.L_x_2:
[----:B------:R-:W-:-:S00]  /*0650*/  BRA `(.L_x_2) ;  /* 0xfffffffc00fc7947 */ /* 0x000fc0000383ffff */
[----:B------:R-:W-:-:S00]  /*0660*/  NOP ;  /* 0x0000000000007918 */ /* 0x000fc00000000000 */
        /* <DEDUP_REMOVED lines=9> */
.L_x_3:


//--------------------- .nv.constant0.triton_per_fused__softmax_1 --------------------------
	.section	.nv.constant0.triton_per_fused__softmax_1,"a",@progbits
	.sectionflags	@""
	.align	4
.nv.constant0.triton_per_fused__softmax_1:
	.zero		544
